//
// Generated by NVIDIA NVVM Compiler
//
// Compiler Build ID: CL-36424714
// Cuda compilation tools, release 13.0, V13.0.88
// Based on NVVM 20.0.0
//

.version 9.0
.target sm_100
.address_size 64

	// .globl	_Z12add_matricesPfS_S_ii

.visible .entry _Z12add_matricesPfS_S_ii(
	.param .u64 .ptr .align 1 _Z12add_matricesPfS_S_ii_param_0,
	.param .u64 .ptr .align 1 _Z12add_matricesPfS_S_ii_param_1,
	.param .u64 .ptr .align 1 _Z12add_matricesPfS_S_ii_param_2,
	.param .u32 _Z12add_matricesPfS_S_ii_param_3,
	.param .u32 _Z12add_matricesPfS_S_ii_param_4
)
{
	.reg .pred 	%p<4>;
	.reg .b32 	%r<12>;
	.reg .b32 	%f<4>;
	.reg .b64 	%rd<11>;

	ld.param.u64 	%rd1, [_Z12add_matricesPfS_S_ii_param_0];
	ld.param.u64 	%rd2, [_Z12add_matricesPfS_S_ii_param_1];
	ld.param.u64 	%rd3, [_Z12add_matricesPfS_S_ii_param_2];
	ld.param.u32 	%r4, [_Z12add_matricesPfS_S_ii_param_3];
	ld.param.u32 	%r3, [_Z12add_matricesPfS_S_ii_param_4];
	mov.u32 	%r5, %tid.y;
	mov.u32 	%r6, %ctaid.y;
	mov.u32 	%r7, %ntid.y;
	mad.lo.s32 	%r1, %r6, %r7, %r5;
	mov.u32 	%r8, %tid.x;
	mov.u32 	%r9, %ctaid.x;
	mov.u32 	%r10, %ntid.x;
	mad.lo.s32 	%r2, %r9, %r10, %r8;
	setp.ge.s32 	%p1, %r1, %r4;
	setp.ge.s32 	%p2, %r2, %r3;
	or.pred  	%p3, %p1, %p2;
	@%p3 bra 	$L__BB0_2;
	cvta.to.global.u64 	%rd4, %rd2;
	cvta.to.global.u64 	%rd5, %rd3;
	cvta.to.global.u64 	%rd6, %rd1;
	mad.lo.s32 	%r11, %r3, %r1, %r2;
	mul.wide.s32 	%rd7, %r11, 4;
	add.s64 	%rd8, %rd4, %rd7;
	ld.global.f32 	%f1, [%rd8];
	add.s64 	%rd9, %rd5, %rd7;
	ld.global.f32 	%f2, [%rd9];
	add.f32 	%f3, %f1, %f2;
	add.s64 	%rd10, %rd6, %rd7;
	st.global.f32 	[%rd10], %f3;
$L__BB0_2:
	ret;

}


// ===== COMPILED SASS (sm_100) =====

	.target	sm_100

	.elftype	@"ET_EXEC"


//--------------------- .note.nv.tkinfo           --------------------------
	.section	.note.nv.tkinfo,"",@"SHT_NOTE"
	.sectionflags	@"SHF_NOTE_NV_TKINFO"
	.tkinfo
        /*0018*/ 	.word	0x00000002
        /*0030*/ 	.string	""
        /*0030*/ 	.string	"ptxas"
        /*0030*/ 	.string	"Cuda compilation tools, release 13.0, V13.0.88"
        /*0030*/ 	.string	"Build cuda_13.0.r13.0/compiler.36424714_0"
        /*0030*/ 	.string	"-arch sm_100 -m 64 "



//--------------------- .note.nv.cuinfo           --------------------------
	.section	.note.nv.cuinfo,"",@"SHT_NOTE"
	.sectionflags	@"SHF_NOTE_NV_CUINFO"
        /*0018*/ 	.short	0x0002
        /*001a*/ 	.short	0x0064
        /*001c*/ 	.short	0x0082
	.zero		2


//--------------------- .nv.info                  --------------------------
	.section	.nv.info,"",@"SHT_CUDA_INFO"
	.align	4


	//----- nvinfo : EIATTR_REGCOUNT
	.align		4
        /*0000*/ 	.byte	0x04, 0x2f
        /*0002*/ 	.short	(.L_1 - .L_0)
	.align		4
.L_0:
        /*0004*/ 	.word	index@(_Z12add_matricesPfS_S_ii)
        /*0008*/ 	.word	0x0000000c


	//----- nvinfo : EIATTR_FRAME_SIZE
	.align		4
.L_1:
        /*000c*/ 	.byte	0x04, 0x11
        /*000e*/ 	.short	(.L_3 - .L_2)
	.align		4
.L_2:
        /*0010*/ 	.word	index@(_Z12add_matricesPfS_S_ii)
        /*0014*/ 	.word	0x00000000


	//----- nvinfo : EIATTR_MIN_STACK_SIZE
	.align		4
.L_3:
        /*0018*/ 	.byte	0x04, 0x12
        /*001a*/ 	.short	(.L_5 - .L_4)
	.align		4
.L_4:
        /*001c*/ 	.word	index@(_Z12add_matricesPfS_S_ii)
        /*0020*/ 	.word	0x00000000
.L_5:


//--------------------- .nv.compat                --------------------------
	.section	.nv.compat,"",@"SHT_CUDA_COMPAT_INFO"
	.align	4
        /*0000*/ 	.byte	0x02, 0x09, 0x00, 0x00, 0x02, 0x02, 0x01, 0x00, 0x02, 0x05, 0x05, 0x00, 0x03, 0x07, 0x01, 0x01
        /*0010*/ 	.byte	0x02, 0x03, 0x00, 0x00, 0x02, 0x06, 0x01, 0x00, 0x04, 0x0b, 0x08, 0x00, 0x09, 0x00, 0x00, 0x00
        /*0020*/ 	.byte	0x00, 0x00, 0x00, 0x00


//--------------------- .nv.info._Z12add_matricesPfS_S_ii --------------------------
	.section	.nv.info._Z12add_matricesPfS_S_ii,"",@"SHT_CUDA_INFO"
	.sectionflags	@""
	.align	4


	//----- nvinfo : EIATTR_CUDA_API_VERSION
	.align		4
        /*0000*/ 	.byte	0x04, 0x37
        /*0002*/ 	.short	(.L_7 - .L_6)
.L_6:
        /*0004*/ 	.word	0x00000082


	//----- nvinfo : EIATTR_KPARAM_INFO
	.align		4
.L_7:
        /*0008*/ 	.byte	0x04, 0x17
        /*000a*/ 	.short	(.L_9 - .L_8)
.L_8:
        /*000c*/ 	.word	0x00000000
        /*0010*/ 	.short	0x0004
        /*0012*/ 	.short	0x001c
        /*0014*/ 	.byte	0x00, 0xf0, 0x11, 0x00


	//----- nvinfo : EIATTR_KPARAM_INFO
	.align		4
.L_9:
        /*0018*/ 	.byte	0x04, 0x17
        /*001a*/ 	.short	(.L_11 - .L_10)
.L_10:
        /*001c*/ 	.word	0x00000000
        /*0020*/ 	.short	0x0003
        /*0022*/ 	.short	0x0018
        /*0024*/ 	.byte	0x00, 0xf0, 0x11, 0x00


	//----- nvinfo : EIATTR_KPARAM_INFO
	.align		4
.L_11:
        /*0028*/ 	.byte	0x04, 0x17
        /*002a*/ 	.short	(.L_13 - .L_12)
.L_12:
        /*002c*/ 	.word	0x00000000
        /*0030*/ 	.short	0x0002
        /*0032*/ 	.short	0x0010
        /*0034*/ 	.byte	0x00, 0xf5, 0x21, 0x00


	//----- nvinfo : EIATTR_KPARAM_INFO
	.align		4
.L_13:
        /*0038*/ 	.byte	0x04, 0x17
        /*003a*/ 	.short	(.L_15 - .L_14)
.L_14:
        /*003c*/ 	.word	0x00000000
        /*0040*/ 	.short	0x0001
        /*0042*/ 	.short	0x0008
        /*0044*/ 	.byte	0x00, 0xf5, 0x21, 0x00


	//----- nvinfo : EIATTR_KPARAM_INFO
	.align		4
.L_15:
        /*0048*/ 	.byte	0x04, 0x17
        /*004a*/ 	.short	(.L_17 - .L_16)
.L_16:
        /*004c*/ 	.word	0x00000000
        /*0050*/ 	.short	0x0000
        /*0052*/ 	.short	0x0000
        /*0054*/ 	.byte	0x00, 0xf5, 0x21, 0x00


	//----- nvinfo : EIATTR_SPARSE_MMA_MASK
	.align		4
.L_17:
        /*0058*/ 	.byte	0x03, 0x50
        /*005a*/ 	.short	0x0000


	//----- nvinfo : EIATTR_MAXREG_COUNT
	.align		4
        /*005c*/ 	.byte	0x03, 0x1b
        /*005e*/ 	.short	0x00ff


	//----- nvinfo : EIATTR_MERCURY_ISA_VERSION
	.align		4
        /*0060*/ 	.byte	0x03, 0x5f
        /*0062*/ 	.short	0x0101


	//----- nvinfo : EIATTR_VRC_CTA_INIT_COUNT
	.align		4
        /*0064*/ 	.byte	0x02, 0x4a
	.zero		1
	.zero		1


	//----- nvinfo : EIATTR_EXIT_INSTR_OFFSETS
	.align		4
        /*0068*/ 	.byte	0x04, 0x1c
        /*006a*/ 	.short	(.L_19 - .L_18)


	//   ....[0]....
.L_18:
        /*006c*/ 	.word	0x000000c0


	//   ....[1]....
        /*0070*/ 	.word	0x00000190


	//----- nvinfo : EIATTR_CBANK_PARAM_SIZE
	.align		4
.L_19:
        /*0074*/ 	.byte	0x03, 0x19
        /*0076*/ 	.short	0x0020


	//----- nvinfo : EIATTR_PARAM_CBANK
	.align		4
        /*0078*/ 	.byte	0x04, 0x0a
        /*007a*/ 	.short	(.L_21 - .L_20)
	.align		4
.L_20:
        /*007c*/ 	.word	index@(.nv.constant0._Z12add_matricesPfS_S_ii)
        /*0080*/ 	.short	0x0380
        /*0082*/ 	.short	0x0020


	//----- nvinfo : EIATTR_SW_WAR
	.align		4
.L_21:
        /*0084*/ 	.byte	0x04, 0x36
        /*0086*/ 	.short	(.L_23 - .L_22)
.L_22:
        /*0088*/ 	.word	0x00000008
.L_23:


//--------------------- .nv.callgraph             --------------------------
	.section	.nv.callgraph,"",@"SHT_CUDA_CALLGRAPH"
	.align	4
	.sectionentsize	8
	.align		4
        /*0000*/ 	.word	0x00000000
	.align		4
        /*0004*/ 	.word	0xffffffff
	.align		4
        /*0008*/ 	.word	0x00000000
	.align		4
        /*000c*/ 	.word	0xfffffffe
	.align		4
        /*0010*/ 	.word	0x00000000
	.align		4
        /*0014*/ 	.word	0xfffffffd
	.align		4
        /*0018*/ 	.word	0x00000000
	.align		4
        /*001c*/ 	.word	0xfffffffc


//--------------------- .text._Z12add_matricesPfS_S_ii --------------------------
	.section	.text._Z12add_matricesPfS_S_ii,"ax",@progbits
	.align	128
        .global         _Z12add_matricesPfS_S_ii
        .type           _Z12add_matricesPfS_S_ii,@function
        .size           _Z12add_matricesPfS_S_ii,(.L_x_1 - _Z12add_matricesPfS_S_ii)
        .other          _Z12add_matricesPfS_S_ii,@"STO_CUDA_ENTRY STV_DEFAULT"
_Z12add_matricesPfS_S_ii:
.text._Z12add_matricesPfS_S_ii:
[----:B------:R-:W-:Y:S01]  /*0000*/  LDC R1, c[0x0][0x37c] ;  /* 0x0000df00ff017b82 */ /* 0x000fe20000000800 */
[----:B------:R-:W0:Y:S07]  /*0010*/  S2R R7, SR_TID.X ;  /* 0x0000000000077919 */ /* 0x000e2e0000002100 */
[----:B------:R-:W1:Y:S01]  /*0020*/  LDC R3, c[0x0][0x364] ;  /* 0x0000d900ff037b82 */ /* 0x000e620000000800 */
[----:B------:R-:W2:Y:S01]  /*0030*/  LDCU.64 UR6, c[0x0][0x398] ;  /* 0x00007300ff0677ac */ /* 0x000ea20008000a00 */
[----:B------:R-:W1:Y:S06]  /*0040*/  S2R R0, SR_TID.Y ;  /* 0x0000000000007919 */ /* 0x000e6c0000002200 */
[----:B------:R-:W0:Y:S08]  /*0050*/  S2UR UR5, SR_CTAID.X ;  /* 0x00000000000579c3 */ /* 0x000e300000002500 */
[----:B------:R-:W0:Y:S08]  /*0060*/  LDC R2, c[0x0][0x360] ;  /* 0x0000d800ff027b82 */ /* 0x000e300000000800 */
[----:B------:R-:W1:Y:S01]  /*0070*/  S2UR UR4, SR_CTAID.Y ;  /* 0x00000000000479c3 */ /* 0x000e620000002600 */
[----:B0-----:R-:W-:-:S05]  /*0080*/  IMAD R7, R2, UR5, R7 ;  /* 0x0000000502077c24 */ /* 0x001fca000f8e0207 */
[----:B--2---:R-:W-:Y:S01]  /*0090*/  ISETP.GE.AND P0, PT, R7, UR7, PT ;  /* 0x0000000707007c0c */ /* 0x004fe2000bf06270 */
[----:B-1----:R-:W-:-:S05]  /*00a0*/  IMAD R0, R3, UR4, R0 ;  /* 0x0000000403007c24 */ /* 0x002fca000f8e0200 */
[----:B------:R-:W-:-:S13]  /*00b0*/  ISETP.GE.OR P0, PT, R0, UR6, P0 ;  /* 0x0000000600007c0c */ /* 0x000fda0008706670 */
[----:B------:R-:W-:Y:S05]  /*00c0*/  @P0 EXIT ;  /* 0x000000000000094d */ /* 0x000fea0003800000 */
[----:B------:R-:W0:Y:S01]  /*00d0*/  LDC.64 R2, c[0x0][0x388] ;  /* 0x0000e200ff027b82 */ /* 0x000e220000000a00 */
[----:B------:R-:W1:Y:S01]  /*00e0*/  LDCU.64 UR4, c[0x0][0x358] ;  /* 0x00006b00ff0477ac */ /* 0x000e620008000a00 */
[----:B------:R-:W-:-:S06]  /*00f0*/  IMAD R9, R0, UR7, R7 ;  /* 0x0000000700097c24 */ /* 0x000fcc000f8e0207 */
[----:B------:R-:W2:Y:S08]  /*0100*/  LDC.64 R4, c[0x0][0x390] ;  /* 0x0000e400ff047b82 */ /* 0x000eb00000000a00 */
[----:B------:R-:W3:Y:S01]  /*0110*/  LDC.64 R6, c[0x0][0x380] ;  /* 0x0000e000ff067b82 */ /* 0x000ee20000000a00 */
[----:B0-----:R-:W-:-:S06]  /*0120*/  IMAD.WIDE R2, R9, 0x4, R2 ;  /* 0x0000000409027825 */ /* 0x001fcc00078e0202 */
[----:B-1----:R-:W4:Y:S01]  /*0130*/  LDG.E R2, desc[UR4][R2.64] ;  /* 0x0000000402027981 */ /* 0x002f22000c1e1900 */
[----:B--2---:R-:W-:-:S06]  /*0140*/  IMAD.WIDE R4, R9, 0x4, R4 ;  /* 0x0000000409047825 */ /* 0x004fcc00078e0204 */
[----:B------:R-:W4:Y:S01]  /*0150*/  LDG.E R5, desc[UR4][R4.64] ;  /* 0x0000000404057981 */ /* 0x000f22000c1e1900 */
[----:B---3--:R-:W-:-:S04]  /*0160*/  IMAD.WIDE R6, R9, 0x4, R6 ;  /* 0x0000000409067825 */ /* 0x008fc800078e0206 */
[----:B----4-:R-:W-:-:S05]  /*0170*/  FADD R9, R2, R5 ;  /* 0x0000000502097221 */ /* 0x010fca0000000000 */
[----:B------:R-:W-:Y:S01]  /*0180*/  STG.E desc[UR4][R6.64], R9 ;  /* 0x0000000906007986 */ /* 0x000fe2000c101904 */
[----:B------:R-:W-:Y:S05]  /*0190*/  EXIT ;  /* 0x000000000000794d */ /* 0x000fea0003800000 */
.L_x_0:
[----:B------:R-:W-:-:S00]  /*01a0*/  BRA `(.L_x_0) ;  /* 0xfffffffc00fc7947 */ /* 0x000fc0000383ffff */
[----:B------:R-:W-:-:S00]  /*01b0*/  NOP ;  /* 0x0000000000007918 */ /* 0x000fc00000000000 */
        /* <DEDUP_REMOVED lines=12> */
.L_x_1:


//--------------------- .nv.shared.reserved.0     --------------------------
	.section	.nv.shared.reserved.0,"aw",@nobits
	.weak		__nv_reservedSMEM_offset_0_alias
	.size		__nv_reservedSMEM_offset_0_alias, 0, 64
	.other		__nv_reservedSMEM_offset_0_alias,@"STO_CUDA_RESERVED_SHARED STV_DEFAULT"
__nv_reservedSMEM_offset_0_alias:
	.zero		0
	.zero		64


//--------------------- .nv.constant0._Z12add_matricesPfS_S_ii --------------------------
	.section	.nv.constant0._Z12add_matricesPfS_S_ii,"a",@progbits
	.sectionflags	@""
	.align	4
.nv.constant0._Z12add_matricesPfS_S_ii:
	.zero		928


//--------------------- SYMBOLS --------------------------

	.type		.nv.reservedSmem.offset0,@object
	.size		.nv.reservedSmem.offset0,0x4
